	.headerflags	@"EF_CUDA_TEXMODE_UNIFIED EF_CUDA_64BIT_ADDRESS EF_CUDA_ACCELERATORS EF_CUDA_SM90 EF_CUDA_VIRTUAL_SM(EF_CUDA_SM90)"
	.elftype	@"ET_EXEC"


//--------------------- .nv.info                  --------------------------
	.section	.nv.info,"",@"SHT_CUDA_INFO"
	.align	4


	//----- nvinfo : EIATTR_REGCOUNT
	.align		4
        /*0000*/ 	.byte	0x04, 0x2f
        /*0002*/ 	.short	(.L_1 - .L_0)
	.align		4
.L_0:
        /*0004*/ 	.word	index@(triton_poi_fused_mean_46)
        /*0008*/ 	.word	0x00000014


	//----- nvinfo : EIATTR_MIN_STACK_SIZE
	.align		4
.L_1:
        /*000c*/ 	.byte	0x04, 0x12
        /*000e*/ 	.short	(.L_3 - .L_2)
	.align		4
.L_2:
        /*0010*/ 	.word	index@(triton_poi_fused_mean_46)
        /*0014*/ 	.word	0x00000000


	//----- nvinfo : EIATTR_FRAME_SIZE
	.align		4
.L_3:
        /*0018*/ 	.byte	0x04, 0x11
        /*001a*/ 	.short	(.L_5 - .L_4)
	.align		4
.L_4:
        /*001c*/ 	.word	index@(triton_poi_fused_mean_46)
        /*0020*/ 	.word	0x00000000


	//----- nvinfo : EIATTR_MIN_STACK_SIZE
	.align		4
.L_5:
        /*0024*/ 	.byte	0x04, 0x12
        /*0026*/ 	.short	(.L_7 - .L_6)
	.align		4
.L_6:
        /*0028*/ 	.word	index@(triton_poi_fused_mean_46)
        /*002c*/ 	.word	0x00000000
.L_7:


//--------------------- .nv.info.triton_poi_fused_mean_46 --------------------------
	.section	.nv.info.triton_poi_fused_mean_46,"",@"SHT_CUDA_INFO"
	.sectionflags	@""
	.align	4


	//----- nvinfo : EIATTR_CUDA_API_VERSION
	.align		4
        /*0000*/ 	.byte	0x04, 0x37
        /*0002*/ 	.short	(.L_9 - .L_8)
.L_8:
        /*0004*/ 	.word	0x0000007c


	//----- nvinfo : EIATTR_KPARAM_INFO
	.align		4
.L_9:
        /*0008*/ 	.byte	0x04, 0x17
        /*000a*/ 	.short	(.L_11 - .L_10)
.L_10:
        /*000c*/ 	.word	0x00000000
        /*0010*/ 	.short	0x0002
        /*0012*/ 	.short	0x0010
        /*0014*/ 	.byte	0x00, 0xf0, 0x11, 0x00


	//----- nvinfo : EIATTR_KPARAM_INFO
	.align		4
.L_11:
        /*0018*/ 	.byte	0x04, 0x17
        /*001a*/ 	.short	(.L_13 - .L_12)
.L_12:
        /*001c*/ 	.word	0x00000000
        /*0020*/ 	.short	0x0001
        /*0022*/ 	.short	0x0008
        /*0024*/ 	.byte	0x00, 0xf4, 0x21, 0x00


	//----- nvinfo : EIATTR_KPARAM_INFO
	.align		4
.L_13:
        /*0028*/ 	.byte	0x04, 0x17
        /*002a*/ 	.short	(.L_15 - .L_14)
.L_14:
        /*002c*/ 	.word	0x00000000
        /*0030*/ 	.short	0x0000
        /*0032*/ 	.short	0x0000
        /*0034*/ 	.byte	0x00, 0xf4, 0x21, 0x00


	//----- nvinfo : EIATTR_SPARSE_MMA_MASK
	.align		4
.L_15:
        /*0038*/ 	.byte	0x03, 0x50
        /*003a*/ 	.short	0x0000


	//----- nvinfo : EIATTR_MAXREG_COUNT
	.align		4
        /*003c*/ 	.byte	0x03, 0x1b
        /*003e*/ 	.short	0x00ff


	//----- nvinfo : EIATTR_EXIT_INSTR_OFFSETS
	.align		4
        /*0040*/ 	.byte	0x04, 0x1c
        /*0042*/ 	.short	(.L_17 - .L_16)


	//   ....[0]....
.L_16:
        /*0044*/ 	.word	0x00000200


	//   ....[1]....
        /*0048*/ 	.word	0x00000230


	//----- nvinfo : EIATTR_REQNTID
	.align		4
.L_17:
        /*004c*/ 	.byte	0x04, 0x10
        /*004e*/ 	.short	(.L_19 - .L_18)
.L_18:
        /*0050*/ 	.word	0x00000080
        /*0054*/ 	.word	0x00000001
        /*0058*/ 	.word	0x00000001


	//----- nvinfo : EIATTR_CBANK_PARAM_SIZE
	.align		4
.L_19:
        /*005c*/ 	.byte	0x03, 0x19
        /*005e*/ 	.short	0x0014


	//----- nvinfo : EIATTR_PARAM_CBANK
	.align		4
        /*0060*/ 	.byte	0x04, 0x0a
        /*0062*/ 	.short	(.L_21 - .L_20)
	.align		4
.L_20:
        /*0064*/ 	.word	index@(.nv.constant0.triton_poi_fused_mean_46)
        /*0068*/ 	.short	0x0210
        /*006a*/ 	.short	0x0014


	//----- nvinfo : EIATTR_SW_WAR
	.align		4
.L_21:
        /*006c*/ 	.byte	0x04, 0x36
        /*006e*/ 	.short	(.L_23 - .L_22)
.L_22:
        /*0070*/ 	.word	0x00000008
.L_23:


//--------------------- .nv.callgraph             --------------------------
	.section	.nv.callgraph,"",@"SHT_CUDA_CALLGRAPH"
	.align	4
	.sectionentsize	8
	.align		4
        /*0000*/ 	.word	0x00000000
	.align		4
        /*0004*/ 	.word	0xffffffff
	.align		4
        /*0008*/ 	.word	0x00000000
	.align		4
        /*000c*/ 	.word	0xfffffffe
	.align		4
        /*0010*/ 	.word	0x00000000
	.align		4
        /*0014*/ 	.word	0xfffffffd
	.align		4
        /*0018*/ 	.word	0x00000000
	.align		4
        /*001c*/ 	.word	0xfffffffc


//--------------------- .text.triton_poi_fused_mean_46 --------------------------
	.section	.text.triton_poi_fused_mean_46,"ax",@progbits
	.align	128
        .global         triton_poi_fused_mean_46
        .type           triton_poi_fused_mean_46,@function
        .size           triton_poi_fused_mean_46,(.L_x_1 - triton_poi_fused_mean_46)
        .other          triton_poi_fused_mean_46,@"STO_CUDA_ENTRY STV_DEFAULT"
triton_poi_fused_mean_46:
.text.triton_poi_fused_mean_46:
[----:B------:R-:W0:Y:S02]  /*0000*/  LDC R1, c[0x0][0x28] ;  /* 0x00000a00ff017b82 */ /* 0x000e240000000800 */
[----:B------:R-:W1:Y:S01]  /*0010*/  S2R R0, SR_TID.X ;  /* 0x0000000000007919 */ /* 0x000e620000002100 */
[----:B------:R-:W2:Y:S01]  /*0020*/  LDC.64 R2, c[0x0][0x210] ;  /* 0x00008400ff027b82 */ /* 0x000ea20000000a00 */
[----:B------:R-:W-:Y:S01]  /*0030*/  CS2R R14, SRZ ;  /* 0x00000000000e7805 */ /* 0x000fe2000001ff00 */
[----:B------:R-:W-:Y:S01]  /*0040*/  ULDC.64 UR4, c[0x0][0x208] ;  /* 0x0000820000047ab9 */ /* 0x000fe20000000a00 */
[----:B------:R-:W3:Y:S01]  /*0050*/  S2R R13, SR_CTAID.X ;  /* 0x00000000000d7919 */ /* 0x000ee20000002500 */
[----:B-1----:R-:W-:-:S04]  /*0060*/  LOP3.LUT R0, R0, 0x7f, RZ, 0xc0, !PT ;  /* 0x0000007f00007812 */ /* 0x002fc800078ec0ff */
[----:B---3--:R-:W-:-:S04]  /*0070*/  LEA R13, R13, R0, 0x7 ;  /* 0x000000000d0d7211 */ /* 0x008fc800078e38ff */
[C---:B------:R-:W-:Y:S01]  /*0080*/  ISETP.GE.AND P0, PT, R13.reuse, 0x900, PT ;  /* 0x000009000d00780c */ /* 0x040fe20003f06270 */
[----:B------:R-:W-:-:S05]  /*0090*/  IMAD.HI R0, R13, 0x38e38e39, RZ ;  /* 0x38e38e390d007827 */ /* 0x000fca00078e02ff */
[----:B------:R-:W-:-:S04]  /*00a0*/  SHF.R.U32.HI R5, RZ, 0x1f, R0 ;  /* 0x0000001fff057819 */ /* 0x000fc80000011600 */
[----:B------:R-:W-:-:S05]  /*00b0*/  LEA.HI.SX32 R0, R0, R5, 0x19 ;  /* 0x0000000500007211 */ /* 0x000fca00078fcaff */
[----:B------:R-:W-:-:S04]  /*00c0*/  IMAD R5, R0, -0x240, R13 ;  /* 0xfffffdc000057824 */ /* 0x000fc800078e020d */
[----:B------:R-:W-:Y:S01]  /*00d0*/  IMAD R9, R0, 0x900, R5 ;  /* 0x0000090000097824 */ /* 0x000fe200078e0205 */
[----:B------:R-:W-:-:S03]  /*00e0*/  HFMA2.MMA R0, -RZ, RZ, 0, 0 ;  /* 0x00000000ff007435 */ /* 0x000fc600000001ff */
[----:B--2---:R-:W-:Y:S01]  /*00f0*/  IMAD.WIDE R4, R9, 0x4, R2 ;  /* 0x0000000409047825 */ /* 0x004fe200078e0202 */
[----:B------:R-:W-:Y:S02]  /*0100*/  IADD3 R7, R9, 0x240, RZ ;  /* 0x0000024009077810 */ /* 0x000fe40007ffe0ff */
[----:B------:R-:W-:-:S03]  /*0110*/  IADD3 R11, R9, 0x480, RZ ;  /* 0x00000480090b7810 */ /* 0x000fc60007ffe0ff */
[--C-:B------:R-:W-:Y:S01]  /*0120*/  IMAD.WIDE R6, R7, 0x4, R2.reuse ;  /* 0x0000000407067825 */ /* 0x100fe200078e0202 */
[----:B------:R-:W-:Y:S01]  /*0130*/  IADD3 R17, R9, 0x6c0, RZ ;  /* 0x000006c009117810 */ /* 0x000fe20007ffe0ff */
[----:B------:R1:W2:Y:S01]  /*0140*/  @!P0 LDG.E R0, desc[UR4][R4.64] ;  /* 0x0000000404008981 */ /* 0x0002a2000c1e1900 */
[----:B------:R-:W-:Y:S01]  /*0150*/  MOV R12, RZ ;  /* 0x000000ff000c7202 */ /* 0x000fe20000000f00 */
[--C-:B------:R-:W-:Y:S02]  /*0160*/  IMAD.WIDE R8, R11, 0x4, R2.reuse ;  /* 0x000000040b087825 */ /* 0x100fe400078e0202 */
[----:B------:R-:W2:Y:S01]  /*0170*/  @!P0 LDG.E R15, desc[UR4][R6.64] ;  /* 0x00000004060f8981 */ /* 0x000ea2000c1e1900 */
[----:B------:R-:W1:Y:S01]  /*0180*/  LDC.64 R10, c[0x0][0x218] ;  /* 0x00008600ff0a7b82 */ /* 0x000e620000000a00 */
[----:B------:R-:W-:Y:S02]  /*0190*/  IMAD.WIDE R2, R17, 0x4, R2 ;  /* 0x0000000411027825 */ /* 0x000fe400078e0202 */
[----:B------:R-:W3:Y:S04]  /*01a0*/  @!P0 LDG.E R12, desc[UR4][R8.64] ;  /* 0x00000004080c8981 */ /* 0x000ee8000c1e1900 */
[----:B------:R-:W4:Y:S01]  /*01b0*/  @!P0 LDG.E R14, desc[UR4][R2.64] ;  /* 0x00000004020e8981 */ /* 0x000f22000c1e1900 */
[----:B-1----:R-:W-:-:S04]  /*01c0*/  IMAD.WIDE R4, R13, 0x4, R10 ;  /* 0x000000040d047825 */ /* 0x002fc800078e020a */
[----:B--2---:R-:W-:-:S04]  /*01d0*/  FADD R15, R15, R0 ;  /* 0x000000000f0f7221 */ /* 0x004fc80000000000 */
[----:B---3--:R-:W-:-:S04]  /*01e0*/  FADD R15, R15, R12 ;  /* 0x0000000c0f0f7221 */ /* 0x008fc80000000000 */
[----:B----4-:R-:W-:Y:S01]  /*01f0*/  FADD R14, R15, R14 ;  /* 0x0000000e0f0e7221 */ /* 0x010fe20000000000 */
[----:B------:R-:W-:Y:S06]  /*0200*/  @P0 EXIT ;  /* 0x000000000000094d */ /* 0x000fec0003800000 */
[----:B------:R-:W-:-:S05]  /*0210*/  FMUL R3, R14, 0.25 ;  /* 0x3e8000000e037820 */ /* 0x000fca0000400000 */
[----:B------:R-:W-:Y:S01]  /*0220*/  STG.E desc[UR4][R4.64], R3 ;  /* 0x0000000304007986 */ /* 0x000fe2000c101904 */
[----:B------:R-:W-:Y:S05]  /*0230*/  EXIT ;  /* 0x000000000000794d */ /* 0x000fea0003800000 */
.L_x_0:
[----:B------:R-:W-:-:S00]  /*0240*/  BRA `(.L_x_0) ;  /* 0xfffffffc00fc7947 */ /* 0x000fc0000383ffff */
[----:B------:R-:W-:-:S00]  /*0250*/  NOP ;  /* 0x0000000000007918 */ /* 0x000fc00000000000 */
        /* <DEDUP_REMOVED lines=10> */
.L_x_1:


//--------------------- .nv.constant0.triton_poi_fused_mean_46 --------------------------
	.section	.nv.constant0.triton_poi_fused_mean_46,"a",@progbits
	.sectionflags	@""
	.align	4
.nv.constant0.triton_poi_fused_mean_46:
	.zero		548
